//
// Generated by NVIDIA NVVM Compiler
//
// Compiler Build ID: CL-36424714
// Cuda compilation tools, release 13.0, V13.0.88
// Based on NVVM 20.0.0
//

.version 9.0
.target sm_100
.address_size 64

	// .globl	_Z13testKernelPtrPKiS0_i
.extern .func  (.param .b32 func_retval0) vprintf
(
	.param .b64 vprintf_param_0,
	.param .b64 vprintf_param_1
)
;
.global .align 1 .b8 $str[85] = {72, 101, 108, 108, 111, 32, 87, 111, 114, 108, 100, 32, 102, 114, 111, 109, 32, 71, 80, 85, 33, 32, 45, 45, 32, 116, 105, 100, 61, 37, 117, 32, 61, 32, 40, 98, 108, 111, 99, 107, 73, 100, 46, 120, 61, 37, 117, 32, 42, 32, 98, 108, 111, 99, 107, 68, 105, 109, 46, 120, 61, 37, 117, 41, 32, 32, 32, 32, 43, 32, 116, 104, 114, 101, 97, 100, 73, 100, 46, 120, 61, 37, 117, 10};

.visible .entry _Z13testKernelPtrPKiS0_i(
	.param .u64 .ptr .align 1 _Z13testKernelPtrPKiS0_i_param_0,
	.param .u64 .ptr .align 1 _Z13testKernelPtrPKiS0_i_param_1,
	.param .u32 _Z13testKernelPtrPKiS0_i_param_2
)
{


	ret;

}
	// .globl	_Z10testKerneliii
.visible .entry _Z10testKerneliii(
	.param .u32 _Z10testKerneliii_param_0,
	.param .u32 _Z10testKerneliii_param_1,
	.param .u32 _Z10testKerneliii_param_2
)
{


	ret;

}
	// .globl	_Z12helloFromGPUi
.visible .entry _Z12helloFromGPUi(
	.param .u32 _Z12helloFromGPUi_param_0
)
{
	.local .align 16 .b8 	__local_depot2[16];
	.reg .b64 	%SP;
	.reg .b64 	%SPL;
	.reg .b32 	%r<7>;
	.reg .b64 	%rd<5>;

	mov.u64 	%SPL, __local_depot2;
	cvta.local.u64 	%SP, %SPL;
	add.u64 	%rd1, %SP, 0;
	add.u64 	%rd2, %SPL, 0;
	mov.u32 	%r1, %ctaid.x;
	mov.u32 	%r2, %ntid.x;
	mov.u32 	%r3, %tid.x;
	mad.lo.s32 	%r4, %r1, %r2, %r3;
	st.local.v4.u32 	[%rd2], {%r4, %r1, %r2, %r3};
	mov.u64 	%rd3, $str;
	cvta.global.u64 	%rd4, %rd3;
	{ // callseq 0, 0
	.param .b64 param0;
	st.param.b64 	[param0], %rd4;
	.param .b64 param1;
	st.param.b64 	[param1], %rd1;
	.param .b32 retval0;
	call.uni (retval0), 
	vprintf, 
	(
	param0, 
	param1
	);
	ld.param.b32 	%r5, [retval0];
	} // callseq 0
	ret;

}
	// .globl	_Z12helloFromGPUv
.visible .entry _Z12helloFromGPUv()
{
	.local .align 16 .b8 	__local_depot3[16];
	.reg .b64 	%SP;
	.reg .b64 	%SPL;
	.reg .b32 	%r<7>;
	.reg .b64 	%rd<5>;

	mov.u64 	%SPL, __local_depot3;
	cvta.local.u64 	%SP, %SPL;
	add.u64 	%rd1, %SP, 0;
	add.u64 	%rd2, %SPL, 0;
	mov.u32 	%r1, %ctaid.x;
	mov.u32 	%r2, %ntid.x;
	mov.u32 	%r3, %tid.x;
	mad.lo.s32 	%r4, %r1, %r2, %r3;
	st.local.v4.u32 	[%rd2], {%r4, %r1, %r2, %r3};
	mov.u64 	%rd3, $str;
	cvta.global.u64 	%rd4, %rd3;
	{ // callseq 1, 0
	.param .b64 param0;
	st.param.b64 	[param0], %rd4;
	.param .b64 param1;
	st.param.b64 	[param1], %rd1;
	.param .b32 retval0;
	call.uni (retval0), 
	vprintf, 
	(
	param0, 
	param1
	);
	ld.param.b32 	%r5, [retval0];
	} // callseq 1
	ret;

}
	// .globl	_Z13helloFromGPU2v
.visible .entry _Z13helloFromGPU2v()
{
	.local .align 16 .b8 	__local_depot4[16];
	.reg .b64 	%SP;
	.reg .b64 	%SPL;
	.reg .b32 	%r<7>;
	.reg .b64 	%rd<5>;

	mov.u64 	%SPL, __local_depot4;
	cvta.local.u64 	%SP, %SPL;
	add.u64 	%rd1, %SP, 0;
	add.u64 	%rd2, %SPL, 0;
	mov.u32 	%r1, %ctaid.x;
	mov.u32 	%r2, %ntid.x;
	mov.u32 	%r3, %tid.x;
	mad.lo.s32 	%r4, %r1, %r2, %r3;
	st.local.v4.u32 	[%rd2], {%r4, %r1, %r2, %r3};
	mov.u64 	%rd3, $str;
	cvta.global.u64 	%rd4, %rd3;
	{ // callseq 2, 0
	.param .b64 param0;
	st.param.b64 	[param0], %rd4;
	.param .b64 param1;
	st.param.b64 	[param1], %rd1;
	.param .b32 retval0;
	call.uni (retval0), 
	vprintf, 
	(
	param0, 
	param1
	);
	ld.param.b32 	%r5, [retval0];
	} // callseq 2
	ret;

}


// ===== COMPILED SASS (sm_100) =====

	.target	sm_100

	.elftype	@"ET_EXEC"


//--------------------- .note.nv.tkinfo           --------------------------
	.section	.note.nv.tkinfo,"",@"SHT_NOTE"
	.sectionflags	@"SHF_NOTE_NV_TKINFO"
	.tkinfo
        /*0018*/ 	.word	0x00000002
        /*0030*/ 	.string	""
        /*0030*/ 	.string	"ptxas"
        /*0030*/ 	.string	"Cuda compilation tools, release 13.0, V13.0.88"
        /*0030*/ 	.string	"Build cuda_13.0.r13.0/compiler.36424714_0"
        /*0030*/ 	.string	"-arch sm_100 -m 64 "



//--------------------- .note.nv.cuinfo           --------------------------
	.section	.note.nv.cuinfo,"",@"SHT_NOTE"
	.sectionflags	@"SHF_NOTE_NV_CUINFO"
        /*0018*/ 	.short	0x0002
        /*001a*/ 	.short	0x0064
        /*001c*/ 	.short	0x0082
	.zero		2


//--------------------- .nv.info                  --------------------------
	.section	.nv.info,"",@"SHT_CUDA_INFO"
	.align	4


	//----- nvinfo : EIATTR_REGCOUNT
	.align		4
        /*0000*/ 	.byte	0x04, 0x2f
        /*0002*/ 	.short	(.L_2 - .L_1)
	.align		4
.L_1:
        /*0004*/ 	.word	index@(_Z13testKernelPtrPKiS0_i)
        /*0008*/ 	.word	0x00000004


	//----- nvinfo : EIATTR_FRAME_SIZE
	.align		4
.L_2:
        /*000c*/ 	.byte	0x04, 0x11
        /*000e*/ 	.short	(.L_4 - .L_3)
	.align		4
.L_3:
        /*0010*/ 	.word	index@(_Z13testKernelPtrPKiS0_i)
        /*0014*/ 	.word	0x00000000


	//----- nvinfo : EIATTR_REGCOUNT
	.align		4
.L_4:
        /*0018*/ 	.byte	0x04, 0x2f
        /*001a*/ 	.short	(.L_6 - .L_5)
	.align		4
.L_5:
        /*001c*/ 	.word	index@(_Z10testKerneliii)
        /*0020*/ 	.word	0x00000004


	//----- nvinfo : EIATTR_FRAME_SIZE
	.align		4
.L_6:
        /*0024*/ 	.byte	0x04, 0x11
        /*0026*/ 	.short	(.L_8 - .L_7)
	.align		4
.L_7:
        /*0028*/ 	.word	index@(_Z10testKerneliii)
        /*002c*/ 	.word	0x00000000


	//----- nvinfo : EIATTR_REGCOUNT
	.align		4
.L_8:
        /*0030*/ 	.byte	0x04, 0x2f
        /*0032*/ 	.short	(.L_10 - .L_9)
	.align		4
.L_9:
        /*0034*/ 	.word	index@(_Z12helloFromGPUi)
        /*0038*/ 	.word	0x00000018


	//----- nvinfo : EIATTR_FRAME_SIZE
	.align		4
.L_10:
        /*003c*/ 	.byte	0x04, 0x11
        /*003e*/ 	.short	(.L_12 - .L_11)
	.align		4
.L_11:
        /*0040*/ 	.word	index@(_Z12helloFromGPUi)
        /*0044*/ 	.word	0x00000010


	//----- nvinfo : EIATTR_REGCOUNT
	.align		4
.L_12:
        /*0048*/ 	.byte	0x04, 0x2f
        /*004a*/ 	.short	(.L_14 - .L_13)
	.align		4
.L_13:
        /*004c*/ 	.word	index@(_Z12helloFromGPUv)
        /*0050*/ 	.word	0x00000018


	//----- nvinfo : EIATTR_FRAME_SIZE
	.align		4
.L_14:
        /*0054*/ 	.byte	0x04, 0x11
        /*0056*/ 	.short	(.L_16 - .L_15)
	.align		4
.L_15:
        /*0058*/ 	.word	index@(_Z12helloFromGPUv)
        /*005c*/ 	.word	0x00000010


	//----- nvinfo : EIATTR_REGCOUNT
	.align		4
.L_16:
        /*0060*/ 	.byte	0x04, 0x2f
        /*0062*/ 	.short	(.L_18 - .L_17)
	.align		4
.L_17:
        /*0064*/ 	.word	index@(_Z13helloFromGPU2v)
        /*0068*/ 	.word	0x00000018


	//----- nvinfo : EIATTR_FRAME_SIZE
	.align		4
.L_18:
        /*006c*/ 	.byte	0x04, 0x11
        /*006e*/ 	.short	(.L_20 - .L_19)
	.align		4
.L_19:
        /*0070*/ 	.word	index@(_Z13helloFromGPU2v)
        /*0074*/ 	.word	0x00000010


	//----- nvinfo : EIATTR_MIN_STACK_SIZE
	.align		4
.L_20:
        /*0078*/ 	.byte	0x04, 0x12
        /*007a*/ 	.short	(.L_22 - .L_21)
	.align		4
.L_21:
        /*007c*/ 	.word	index@(_Z13helloFromGPU2v)
        /*0080*/ 	.word	0x00000010


	//----- nvinfo : EIATTR_MIN_STACK_SIZE
	.align		4
.L_22:
        /*0084*/ 	.byte	0x04, 0x12
        /*0086*/ 	.short	(.L_24 - .L_23)
	.align		4
.L_23:
        /*0088*/ 	.word	index@(_Z12helloFromGPUv)
        /*008c*/ 	.word	0x00000010


	//----- nvinfo : EIATTR_MIN_STACK_SIZE
	.align		4
.L_24:
        /*0090*/ 	.byte	0x04, 0x12
        /*0092*/ 	.short	(.L_26 - .L_25)
	.align		4
.L_25:
        /*0094*/ 	.word	index@(_Z12helloFromGPUi)
        /*0098*/ 	.word	0x00000010


	//----- nvinfo : EIATTR_MIN_STACK_SIZE
	.align		4
.L_26:
        /*009c*/ 	.byte	0x04, 0x12
        /*009e*/ 	.short	(.L_28 - .L_27)
	.align		4
.L_27:
        /*00a0*/ 	.word	index@(_Z10testKerneliii)
        /*00a4*/ 	.word	0x00000000


	//----- nvinfo : EIATTR_MIN_STACK_SIZE
	.align		4
.L_28:
        /*00a8*/ 	.byte	0x04, 0x12
        /*00aa*/ 	.short	(.L_30 - .L_29)
	.align		4
.L_29:
        /*00ac*/ 	.word	index@(_Z13testKernelPtrPKiS0_i)
        /*00b0*/ 	.word	0x00000000
.L_30:


//--------------------- .nv.compat                --------------------------
	.section	.nv.compat,"",@"SHT_CUDA_COMPAT_INFO"
	.align	4
        /*0000*/ 	.byte	0x02, 0x09, 0x00, 0x00, 0x02, 0x02, 0x01, 0x00, 0x02, 0x05, 0x05, 0x00, 0x03, 0x07, 0x01, 0x01
        /*0010*/ 	.byte	0x02, 0x03, 0x00, 0x00, 0x02, 0x06, 0x01, 0x00, 0x04, 0x0b, 0x08, 0x00, 0x09, 0x00, 0x00, 0x00
        /*0020*/ 	.byte	0x00, 0x00, 0x00, 0x00


//--------------------- .nv.info._Z13helloFromGPU2v --------------------------
	.section	.nv.info._Z13helloFromGPU2v,"",@"SHT_CUDA_INFO"
	.sectionflags	@""
	.align	4


	//----- nvinfo : EIATTR_CUDA_API_VERSION
	.align		4
        /*0000*/ 	.byte	0x04, 0x37
        /*0002*/ 	.short	(.L_32 - .L_31)
.L_31:
        /*0004*/ 	.word	0x00000082


	//----- nvinfo : EIATTR_SPARSE_MMA_MASK
	.align		4
.L_32:
        /*0008*/ 	.byte	0x03, 0x50
        /*000a*/ 	.short	0x0000


	//----- nvinfo : EIATTR_MAXREG_COUNT
	.align		4
        /*000c*/ 	.byte	0x03, 0x1b
        /*000e*/ 	.short	0x00ff


	//----- nvinfo : EIATTR_EXTERNS
	.align		4
        /*0010*/ 	.byte	0x04, 0x0f
        /*0012*/ 	.short	(.L_34 - .L_33)


	//   ....[0]....
	.align		4
.L_33:
        /*0014*/ 	.word	index@(vprintf)


	//----- nvinfo : EIATTR_MERCURY_ISA_VERSION
	.align		4
.L_34:
        /*0018*/ 	.byte	0x03, 0x5f
        /*001a*/ 	.short	0x0101


	//----- nvinfo : EIATTR_VRC_CTA_INIT_COUNT
	.align		4
        /*001c*/ 	.byte	0x02, 0x4a
	.zero		1
	.zero		1


	//----- nvinfo : EIATTR_SYSCALL_OFFSETS
	.align		4
        /*0020*/ 	.byte	0x04, 0x46
        /*0022*/ 	.short	(.L_36 - .L_35)


	//   ....[0]....
.L_35:
        /*0024*/ 	.word	0x00000110


	//----- nvinfo : EIATTR_EXIT_INSTR_OFFSETS
	.align		4
.L_36:
        /*0028*/ 	.byte	0x04, 0x1c
        /*002a*/ 	.short	(.L_38 - .L_37)


	//   ....[0]....
.L_37:
        /*002c*/ 	.word	0x00000120


	//----- nvinfo : EIATTR_SW_WAR
	.align		4
.L_38:
        /*0030*/ 	.byte	0x04, 0x36
        /*0032*/ 	.short	(.L_40 - .L_39)
.L_39:
        /*0034*/ 	.word	0x00000008
.L_40:


//--------------------- .nv.info._Z12helloFromGPUv --------------------------
	.section	.nv.info._Z12helloFromGPUv,"",@"SHT_CUDA_INFO"
	.sectionflags	@""
	.align	4


	//----- nvinfo : EIATTR_CUDA_API_VERSION
	.align		4
        /*0000*/ 	.byte	0x04, 0x37
        /*0002*/ 	.short	(.L_42 - .L_41)
.L_41:
        /*0004*/ 	.word	0x00000082


	//----- nvinfo : EIATTR_SPARSE_MMA_MASK
	.align		4
.L_42:
        /*0008*/ 	.byte	0x03, 0x50
        /*000a*/ 	.short	0x0000


	//----- nvinfo : EIATTR_MAXREG_COUNT
	.align		4
        /*000c*/ 	.byte	0x03, 0x1b
        /*000e*/ 	.short	0x00ff


	//----- nvinfo : EIATTR_EXTERNS
	.align		4
        /*0010*/ 	.byte	0x04, 0x0f
        /*0012*/ 	.short	(.L_44 - .L_43)


	//   ....[0]....
	.align		4
.L_43:
        /*0014*/ 	.word	index@(vprintf)


	//----- nvinfo : EIATTR_MERCURY_ISA_VERSION
	.align		4
.L_44:
        /*0018*/ 	.byte	0x03, 0x5f
        /*001a*/ 	.short	0x0101


	//----- nvinfo : EIATTR_VRC_CTA_INIT_COUNT
	.align		4
        /*001c*/ 	.byte	0x02, 0x4a
	.zero		1
	.zero		1


	//----- nvinfo : EIATTR_SYSCALL_OFFSETS
	.align		4
        /*0020*/ 	.byte	0x04, 0x46
        /*0022*/ 	.short	(.L_46 - .L_45)


	//   ....[0]....
.L_45:
        /*0024*/ 	.word	0x00000110


	//----- nvinfo : EIATTR_EXIT_INSTR_OFFSETS
	.align		4
.L_46:
        /*0028*/ 	.byte	0x04, 0x1c
        /*002a*/ 	.short	(.L_48 - .L_47)


	//   ....[0]....
.L_47:
        /*002c*/ 	.word	0x00000120


	//----- nvinfo : EIATTR_SW_WAR
	.align		4
.L_48:
        /*0030*/ 	.byte	0x04, 0x36
        /*0032*/ 	.short	(.L_50 - .L_49)
.L_49:
        /*0034*/ 	.word	0x00000008
.L_50:


//--------------------- .nv.info._Z12helloFromGPUi --------------------------
	.section	.nv.info._Z12helloFromGPUi,"",@"SHT_CUDA_INFO"
	.sectionflags	@""
	.align	4


	//----- nvinfo : EIATTR_CUDA_API_VERSION
	.align		4
        /*0000*/ 	.byte	0x04, 0x37
        /*0002*/ 	.short	(.L_52 - .L_51)
.L_51:
        /*0004*/ 	.word	0x00000082


	//----- nvinfo : EIATTR_KPARAM_INFO
	.align		4
.L_52:
        /*0008*/ 	.byte	0x04, 0x17
        /*000a*/ 	.short	(.L_54 - .L_53)
.L_53:
        /*000c*/ 	.word	0x00000000
        /*0010*/ 	.short	0x0000
        /*0012*/ 	.short	0x0000
        /*0014*/ 	.byte	0x00, 0xf0, 0x11, 0x00


	//----- nvinfo : EIATTR_SPARSE_MMA_MASK
	.align		4
.L_54:
        /*0018*/ 	.byte	0x03, 0x50
        /*001a*/ 	.short	0x0000


	//----- nvinfo : EIATTR_MAXREG_COUNT
	.align		4
        /*001c*/ 	.byte	0x03, 0x1b
        /*001e*/ 	.short	0x00ff


	//----- nvinfo : EIATTR_EXTERNS
	.align		4
        /*0020*/ 	.byte	0x04, 0x0f
        /*0022*/ 	.short	(.L_56 - .L_55)


	//   ....[0]....
	.align		4
.L_55:
        /*0024*/ 	.word	index@(vprintf)


	//----- nvinfo : EIATTR_MERCURY_ISA_VERSION
	.align		4
.L_56:
        /*0028*/ 	.byte	0x03, 0x5f
        /*002a*/ 	.short	0x0101


	//----- nvinfo : EIATTR_VRC_CTA_INIT_COUNT
	.align		4
        /*002c*/ 	.byte	0x02, 0x4a
	.zero		1
	.zero		1


	//----- nvinfo : EIATTR_SYSCALL_OFFSETS
	.align		4
        /*0030*/ 	.byte	0x04, 0x46
        /*0032*/ 	.short	(.L_58 - .L_57)


	//   ....[0]....
.L_57:
        /*0034*/ 	.word	0x00000110


	//----- nvinfo : EIATTR_EXIT_INSTR_OFFSETS
	.align		4
.L_58:
        /*0038*/ 	.byte	0x04, 0x1c
        /*003a*/ 	.short	(.L_60 - .L_59)


	//   ....[0]....
.L_59:
        /*003c*/ 	.word	0x00000120


	//----- nvinfo : EIATTR_CBANK_PARAM_SIZE
	.align		4
.L_60:
        /*0040*/ 	.byte	0x03, 0x19
        /*0042*/ 	.short	0x0004


	//----- nvinfo : EIATTR_PARAM_CBANK
	.align		4
        /*0044*/ 	.byte	0x04, 0x0a
        /*0046*/ 	.short	(.L_62 - .L_61)
	.align		4
.L_61:
        /*0048*/ 	.word	index@(.nv.constant0._Z12helloFromGPUi)
        /*004c*/ 	.short	0x0380
        /*004e*/ 	.short	0x0004


	//----- nvinfo : EIATTR_SW_WAR
	.align		4
.L_62:
        /*0050*/ 	.byte	0x04, 0x36
        /*0052*/ 	.short	(.L_64 - .L_63)
.L_63:
        /*0054*/ 	.word	0x00000008
.L_64:


//--------------------- .nv.info._Z10testKerneliii --------------------------
	.section	.nv.info._Z10testKerneliii,"",@"SHT_CUDA_INFO"
	.sectionflags	@""
	.align	4


	//----- nvinfo : EIATTR_CUDA_API_VERSION
	.align		4
        /*0000*/ 	.byte	0x04, 0x37
        /*0002*/ 	.short	(.L_66 - .L_65)
.L_65:
        /*0004*/ 	.word	0x00000082


	//----- nvinfo : EIATTR_KPARAM_INFO
	.align		4
.L_66:
        /*0008*/ 	.byte	0x04, 0x17
        /*000a*/ 	.short	(.L_68 - .L_67)
.L_67:
        /*000c*/ 	.word	0x00000000
        /*0010*/ 	.short	0x0002
        /*0012*/ 	.short	0x0008
        /*0014*/ 	.byte	0x00, 0xf0, 0x11, 0x00


	//----- nvinfo : EIATTR_KPARAM_INFO
	.align		4
.L_68:
        /*0018*/ 	.byte	0x04, 0x17
        /*001a*/ 	.short	(.L_70 - .L_69)
.L_69:
        /*001c*/ 	.word	0x00000000
        /*0020*/ 	.short	0x0001
        /*0022*/ 	.short	0x0004
        /*0024*/ 	.byte	0x00, 0xf0, 0x11, 0x00


	//----- nvinfo : EIATTR_KPARAM_INFO
	.align		4
.L_70:
        /*0028*/ 	.byte	0x04, 0x17
        /*002a*/ 	.short	(.L_72 - .L_71)
.L_71:
        /*002c*/ 	.word	0x00000000
        /*0030*/ 	.short	0x0000
        /*0032*/ 	.short	0x0000
        /*0034*/ 	.byte	0x00, 0xf0, 0x11, 0x00


	//----- nvinfo : EIATTR_SPARSE_MMA_MASK
	.align		4
.L_72:
        /*0038*/ 	.byte	0x03, 0x50
        /*003a*/ 	.short	0x0000


	//----- nvinfo : EIATTR_MAXREG_COUNT
	.align		4
        /*003c*/ 	.byte	0x03, 0x1b
        /*003e*/ 	.short	0x00ff


	//----- nvinfo : EIATTR_MERCURY_ISA_VERSION
	.align		4
        /*0040*/ 	.byte	0x03, 0x5f
        /*0042*/ 	.short	0x0101


	//----- nvinfo : EIATTR_VRC_CTA_INIT_COUNT
	.align		4
        /*0044*/ 	.byte	0x02, 0x4a
	.zero		1
	.zero		1


	//----- nvinfo : EIATTR_EXIT_INSTR_OFFSETS
	.align		4
        /*0048*/ 	.byte	0x04, 0x1c
        /*004a*/ 	.short	(.L_74 - .L_73)


	//   ....[0]....
.L_73:
        /*004c*/ 	.word	0x00000010


	//----- nvinfo : EIATTR_CBANK_PARAM_SIZE
	.align		4
.L_74:
        /*0050*/ 	.byte	0x03, 0x19
        /*0052*/ 	.short	0x000c


	//----- nvinfo : EIATTR_PARAM_CBANK
	.align		4
        /*0054*/ 	.byte	0x04, 0x0a
        /*0056*/ 	.short	(.L_76 - .L_75)
	.align		4
.L_75:
        /*0058*/ 	.word	index@(.nv.constant0._Z10testKerneliii)
        /*005c*/ 	.short	0x0380
        /*005e*/ 	.short	0x000c


	//----- nvinfo : EIATTR_SW_WAR
	.align		4
.L_76:
        /*0060*/ 	.byte	0x04, 0x36
        /*0062*/ 	.short	(.L_78 - .L_77)
.L_77:
        /*0064*/ 	.word	0x00000008
.L_78:


//--------------------- .nv.info._Z13testKernelPtrPKiS0_i --------------------------
	.section	.nv.info._Z13testKernelPtrPKiS0_i,"",@"SHT_CUDA_INFO"
	.sectionflags	@""
	.align	4


	//----- nvinfo : EIATTR_CUDA_API_VERSION
	.align		4
        /*0000*/ 	.byte	0x04, 0x37
        /*0002*/ 	.short	(.L_80 - .L_79)
.L_79:
        /*0004*/ 	.word	0x00000082


	//----- nvinfo : EIATTR_KPARAM_INFO
	.align		4
.L_80:
        /*0008*/ 	.byte	0x04, 0x17
        /*000a*/ 	.short	(.L_82 - .L_81)
.L_81:
        /*000c*/ 	.word	0x00000000
        /*0010*/ 	.short	0x0002
        /*0012*/ 	.short	0x0010
        /*0014*/ 	.byte	0x00, 0xf0, 0x11, 0x00


	//----- nvinfo : EIATTR_KPARAM_INFO
	.align		4
.L_82:
        /*0018*/ 	.byte	0x04, 0x17
        /*001a*/ 	.short	(.L_84 - .L_83)
.L_83:
        /*001c*/ 	.word	0x00000000
        /*0020*/ 	.short	0x0001
        /*0022*/ 	.short	0x0008
        /*0024*/ 	.byte	0x00, 0xf5, 0x21, 0x00


	//----- nvinfo : EIATTR_KPARAM_INFO
	.align		4
.L_84:
        /*0028*/ 	.byte	0x04, 0x17
        /*002a*/ 	.short	(.L_86 - .L_85)
.L_85:
        /*002c*/ 	.word	0x00000000
        /*0030*/ 	.short	0x0000
        /*0032*/ 	.short	0x0000
        /*0034*/ 	.byte	0x00, 0xf5, 0x21, 0x00


	//----- nvinfo : EIATTR_SPARSE_MMA_MASK
	.align		4
.L_86:
        /*0038*/ 	.byte	0x03, 0x50
        /*003a*/ 	.short	0x0000


	//----- nvinfo : EIATTR_MAXREG_COUNT
	.align		4
        /*003c*/ 	.byte	0x03, 0x1b
        /*003e*/ 	.short	0x00ff


	//----- nvinfo : EIATTR_MERCURY_ISA_VERSION
	.align		4
        /*0040*/ 	.byte	0x03, 0x5f
        /*0042*/ 	.short	0x0101


	//----- nvinfo : EIATTR_VRC_CTA_INIT_COUNT
	.align		4
        /*0044*/ 	.byte	0x02, 0x4a
	.zero		1
	.zero		1


	//----- nvinfo : EIATTR_EXIT_INSTR_OFFSETS
	.align		4
        /*0048*/ 	.byte	0x04, 0x1c
        /*004a*/ 	.short	(.L_88 - .L_87)


	//   ....[0]....
.L_87:
        /*004c*/ 	.word	0x00000010


	//----- nvinfo : EIATTR_CBANK_PARAM_SIZE
	.align		4
.L_88:
        /*0050*/ 	.byte	0x03, 0x19
        /*0052*/ 	.short	0x0014


	//----- nvinfo : EIATTR_PARAM_CBANK
	.align		4
        /*0054*/ 	.byte	0x04, 0x0a
        /*0056*/ 	.short	(.L_90 - .L_89)
	.align		4
.L_89:
        /*0058*/ 	.word	index@(.nv.constant0._Z13testKernelPtrPKiS0_i)
        /*005c*/ 	.short	0x0380
        /*005e*/ 	.short	0x0014


	//----- nvinfo : EIATTR_SW_WAR
	.align		4
.L_90:
        /*0060*/ 	.byte	0x04, 0x36
        /*0062*/ 	.short	(.L_92 - .L_91)
.L_91:
        /*0064*/ 	.word	0x00000008
.L_92:


//--------------------- .nv.callgraph             --------------------------
	.section	.nv.callgraph,"",@"SHT_CUDA_CALLGRAPH"
	.align	4
	.sectionentsize	8
	.align		4
        /*0000*/ 	.word	0x00000000
	.align		4
        /*0004*/ 	.word	0xffffffff
	.align		4
        /*0008*/ 	.word	index@(_Z13helloFromGPU2v)
	.align		4
        /*000c*/ 	.word	index@(vprintf)
	.align		4
        /*0010*/ 	.word	index@(_Z12helloFromGPUv)
	.align		4
        /*0014*/ 	.word	index@(vprintf)
	.align		4
        /*0018*/ 	.word	index@(_Z12helloFromGPUi)
	.align		4
        /*001c*/ 	.word	index@(vprintf)
	.align		4
        /*0020*/ 	.word	0x00000000
	.align		4
        /*0024*/ 	.word	0xfffffffe
	.align		4
        /*0028*/ 	.word	0x00000000
	.align		4
        /*002c*/ 	.word	0xfffffffd
	.align		4
        /*0030*/ 	.word	0x00000000
	.align		4
        /*0034*/ 	.word	0xfffffffc


//--------------------- .nv.constant4             --------------------------
	.section	.nv.constant4,"a",@progbits
	.align	8
	.align		8
.nv.constant4:
        /*0000*/ 	.dword	vprintf
	.align		8
        /*0008*/ 	.dword	$str


//--------------------- .text._Z13helloFromGPU2v  --------------------------
	.section	.text._Z13helloFromGPU2v,"ax",@progbits
	.align	128
        .global         _Z13helloFromGPU2v
        .type           _Z13helloFromGPU2v,@function
        .size           _Z13helloFromGPU2v,(.L_x_8 - _Z13helloFromGPU2v)
        .other          _Z13helloFromGPU2v,@"STO_CUDA_ENTRY STV_DEFAULT"
_Z13helloFromGPU2v:
.text._Z13helloFromGPU2v:
[----:B------:R-:W0:Y:S01]  /*0000*/  LDC R1, c[0x0][0x37c] ;  /* 0x0000df00ff017b82 */ /* 0x000e220000000800 */
[----:B------:R-:W1:Y:S01]  /*0010*/  S2R R9, SR_CTAID.X ;  /* 0x0000000000097919 */ /* 0x000e620000002500 */
[----:B------:R-:W2:Y:S06]  /*0020*/  LDCU UR5, c[0x0][0x2fc] ;  /* 0x00005f80ff0577ac */ /* 0x000eac0008000800 */
[----:B------:R-:W1:Y:S01]  /*0030*/  LDC R10, c[0x0][0x360] ;  /* 0x0000d800ff0a7b82 */ /* 0x000e620000000800 */
[----:B0-----:R-:W-:Y:S01]  /*0040*/  VIADD R1, R1, 0xfffffff0 ;  /* 0xfffffff001017836 */ /* 0x001fe20000000000 */
[----:B------:R-:W1:Y:S01]  /*0050*/  S2R R11, SR_TID.X ;  /* 0x00000000000b7919 */ /* 0x000e620000002100 */
[----:B------:R-:W-:Y:S01]  /*0060*/  MOV R0, 0x0 ;  /* 0x0000000000007802 */ /* 0x000fe20000000f00 */
[----:B------:R-:W0:Y:S04]  /*0070*/  LDCU UR4, c[0x0][0x2f8] ;  /* 0x00005f00ff0477ac */ /* 0x000e280008000800 */
[----:B------:R3:W4:Y:S01]  /*0080*/  LDC.64 R2, c[0x4][R0] ;  /* 0x0100000000027b82 */ /* 0x0007220000000a00 */
[----:B------:R-:W5:Y:S01]  /*0090*/  LDCU.64 UR6, c[0x4][0x8] ;  /* 0x01000100ff0677ac */ /* 0x000f620008000a00 */
[----:B0-----:R-:W-:Y:S01]  /*00a0*/  IADD3 R6, P0, PT, R1, UR4, RZ ;  /* 0x0000000401067c10 */ /* 0x001fe2000ff1e0ff */
[----:B-----5:R-:W-:Y:S01]  /*00b0*/  IMAD.U32 R4, RZ, RZ, UR6 ;  /* 0x00000006ff047e24 */ /* 0x020fe2000f8e00ff */
[----:B------:R-:W-:-:S03]  /*00c0*/  MOV R5, UR7 ;  /* 0x0000000700057c02 */ /* 0x000fc60008000f00 */
[----:B--2---:R-:W-:Y:S02]  /*00d0*/  IMAD.X R7, RZ, RZ, UR5, P0 ;  /* 0x00000005ff077e24 */ /* 0x004fe400080e06ff */
[----:B-1----:R-:W-:-:S05]  /*00e0*/  IMAD R8, R9, R10, R11 ;  /* 0x0000000a09087224 */ /* 0x002fca00078e020b */
[----:B------:R3:W-:Y:S02]  /*00f0*/  STL.128 [R1], R8 ;  /* 0x0000000801007387 */ /* 0x0007e40000100c00 */
[----:B------:R-:W-:-:S07]  /*0100*/  LEPC R20, `(.L_x_0) ;  /* 0x000000001014794e */ /* 0x000fce0000000000 */
[----:B---34-:R-:W-:Y:S05]  /*0110*/  CALL.ABS.NOINC R2 ;  /* 0x0000000002007343 */ /* 0x018fea0003c00000 */
.L_x_0:
[----:B------:R-:W-:Y:S05]  /*0120*/  EXIT ;  /* 0x000000000000794d */ /* 0x000fea0003800000 */
.L_x_1:
[----:B------:R-:W-:-:S00]  /*0130*/  BRA `(.L_x_1) ;  /* 0xfffffffc00fc7947 */ /* 0x000fc0000383ffff */
[----:B------:R-:W-:-:S00]  /*0140*/  NOP ;  /* 0x0000000000007918 */ /* 0x000fc00000000000 */
        /* <DEDUP_REMOVED lines=11> */
.L_x_8:


//--------------------- .text._Z12helloFromGPUv   --------------------------
	.section	.text._Z12helloFromGPUv,"ax",@progbits
	.align	128
        .global         _Z12helloFromGPUv
        .type           _Z12helloFromGPUv,@function
        .size           _Z12helloFromGPUv,(.L_x_9 - _Z12helloFromGPUv)
        .other          _Z12helloFromGPUv,@"STO_CUDA_ENTRY STV_DEFAULT"
_Z12helloFromGPUv:
.text._Z12helloFromGPUv:
        /* <DEDUP_REMOVED lines=18> */
.L_x_2:
[----:B------:R-:W-:Y:S05]  /*0120*/  EXIT ;  /* 0x000000000000794d */ /* 0x000fea0003800000 */
.L_x_3:
        /* <DEDUP_REMOVED lines=13> */
.L_x_9:


//--------------------- .text._Z12helloFromGPUi   --------------------------
	.section	.text._Z12helloFromGPUi,"ax",@progbits
	.align	128
        .global         _Z12helloFromGPUi
        .type           _Z12helloFromGPUi,@function
        .size           _Z12helloFromGPUi,(.L_x_10 - _Z12helloFromGPUi)
        .other          _Z12helloFromGPUi,@"STO_CUDA_ENTRY STV_DEFAULT"
_Z12helloFromGPUi:
.text._Z12helloFromGPUi:
        /* <DEDUP_REMOVED lines=18> */
.L_x_4:
[----:B------:R-:W-:Y:S05]  /*0120*/  EXIT ;  /* 0x000000000000794d */ /* 0x000fea0003800000 */
.L_x_5:
        /* <DEDUP_REMOVED lines=13> */
.L_x_10:


//--------------------- .text._Z10testKerneliii   --------------------------
	.section	.text._Z10testKerneliii,"ax",@progbits
	.align	128
        .global         _Z10testKerneliii
        .type           _Z10testKerneliii,@function
        .size           _Z10testKerneliii,(.L_x_11 - _Z10testKerneliii)
        .other          _Z10testKerneliii,@"STO_CUDA_ENTRY STV_DEFAULT"
_Z10testKerneliii:
.text._Z10testKerneliii:
[----:B------:R-:W-:Y:S01]  /*0000*/  LDC R1, c[0x0][0x37c] ;  /* 0x0000df00ff017b82 */ /* 0x000fe20000000800 */
[----:B------:R-:W-:Y:S05]  /*0010*/  EXIT ;  /* 0x000000000000794d */ /* 0x000fea0003800000 */
.L_x_6:
        /* <DEDUP_REMOVED lines=14> */
.L_x_11:


//--------------------- .text._Z13testKernelPtrPKiS0_i --------------------------
	.section	.text._Z13testKernelPtrPKiS0_i,"ax",@progbits
	.align	128
        .global         _Z13testKernelPtrPKiS0_i
        .type           _Z13testKernelPtrPKiS0_i,@function
        .size           _Z13testKernelPtrPKiS0_i,(.L_x_12 - _Z13testKernelPtrPKiS0_i)
        .other          _Z13testKernelPtrPKiS0_i,@"STO_CUDA_ENTRY STV_DEFAULT"
_Z13testKernelPtrPKiS0_i:
.text._Z13testKernelPtrPKiS0_i:
[----:B------:R-:W-:Y:S01]  /*0000*/  LDC R1, c[0x0][0x37c] ;  /* 0x0000df00ff017b82 */ /* 0x000fe20000000800 */
[----:B------:R-:W-:Y:S05]  /*0010*/  EXIT ;  /* 0x000000000000794d */ /* 0x000fea0003800000 */
.L_x_7:
        /* <DEDUP_REMOVED lines=14> */
.L_x_12:


//--------------------- .nv.global.init           --------------------------
	.section	.nv.global.init,"aw",@progbits
.nv.global.init:
	.type		$str,@object
	.size		$str,(.L_0 - $str)
$str:
        /*0000*/ 	.byte	0x48, 0x65, 0x6c, 0x6c, 0x6f, 0x20, 0x57, 0x6f, 0x72, 0x6c, 0x64, 0x20, 0x66, 0x72, 0x6f, 0x6d
        /*0010*/ 	.byte	0x20, 0x47, 0x50, 0x55, 0x21, 0x20, 0x2d, 0x2d, 0x20, 0x74, 0x69, 0x64, 0x3d, 0x25, 0x75, 0x20
        /*0020*/ 	.byte	0x3d, 0x20, 0x28, 0x62, 0x6c, 0x6f, 0x63, 0x6b, 0x49, 0x64, 0x2e, 0x78, 0x3d, 0x25, 0x75, 0x20
        /*0030*/ 	.byte	0x2a, 0x20, 0x62, 0x6c, 0x6f, 0x63, 0x6b, 0x44, 0x69, 0x6d, 0x2e, 0x78, 0x3d, 0x25, 0x75, 0x29
        /*0040*/ 	.byte	0x20, 0x20, 0x20, 0x20, 0x2b, 0x20, 0x74, 0x68, 0x72, 0x65, 0x61, 0x64, 0x49, 0x64, 0x2e, 0x78
        /*0050*/ 	.byte	0x3d, 0x25, 0x75, 0x0a, 0x00
.L_0:


//--------------------- .nv.shared.reserved.0     --------------------------
	.section	.nv.shared.reserved.0,"aw",@nobits
	.weak		__nv_reservedSMEM_offset_0_alias
	.size		__nv_reservedSMEM_offset_0_alias, 0, 64
	.other		__nv_reservedSMEM_offset_0_alias,@"STO_CUDA_RESERVED_SHARED STV_DEFAULT"
__nv_reservedSMEM_offset_0_alias:
	.zero		0
	.zero		64


//--------------------- .nv.constant0._Z13helloFromGPU2v --------------------------
	.section	.nv.constant0._Z13helloFromGPU2v,"a",@progbits
	.sectionflags	@""
	.align	4
.nv.constant0._Z13helloFromGPU2v:
	.zero		896


//--------------------- .nv.constant0._Z12helloFromGPUv --------------------------
	.section	.nv.constant0._Z12helloFromGPUv,"a",@progbits
	.sectionflags	@""
	.align	4
.nv.constant0._Z12helloFromGPUv:
	.zero		896


//--------------------- .nv.constant0._Z12helloFromGPUi --------------------------
	.section	.nv.constant0._Z12helloFromGPUi,"a",@progbits
	.sectionflags	@""
	.align	4
.nv.constant0._Z12helloFromGPUi:
	.zero		900


//--------------------- .nv.constant0._Z10testKerneliii --------------------------
	.section	.nv.constant0._Z10testKerneliii,"a",@progbits
	.sectionflags	@""
	.align	4
.nv.constant0._Z10testKerneliii:
	.zero		908


//--------------------- .nv.constant0._Z13testKernelPtrPKiS0_i --------------------------
	.section	.nv.constant0._Z13testKernelPtrPKiS0_i,"a",@progbits
	.sectionflags	@""
	.align	4
.nv.constant0._Z13testKernelPtrPKiS0_i:
	.zero		916


//--------------------- SYMBOLS --------------------------

	.type		.nv.reservedSmem.offset0,@object
	.size		.nv.reservedSmem.offset0,0x4
	.type		vprintf,@function
